	.headerflags	@"EF_CUDA_TEXMODE_UNIFIED EF_CUDA_64BIT_ADDRESS EF_CUDA_ACCELERATORS EF_CUDA_SM90 EF_CUDA_VIRTUAL_SM(EF_CUDA_SM90)"
	.elftype	@"ET_EXEC"


//--------------------- .nv.info                  --------------------------
	.section	.nv.info,"",@"SHT_CUDA_INFO"
	.align	4


	//----- nvinfo : EIATTR_REGCOUNT
	.align		4
        /*0000*/ 	.byte	0x04, 0x2f
        /*0002*/ 	.short	(.L_3 - .L_2)
	.align		4
.L_2:
        /*0004*/ 	.word	index@(triton_poi_fused__native_batch_norm_legit_no_training_relu_29)
        /*0008*/ 	.word	0x00000010


	//----- nvinfo : EIATTR_MIN_STACK_SIZE
	.align		4
.L_3:
        /*000c*/ 	.byte	0x04, 0x12
        /*000e*/ 	.short	(.L_5 - .L_4)
	.align		4
.L_4:
        /*0010*/ 	.word	index@(triton_poi_fused__native_batch_norm_legit_no_training_relu_29)
        /*0014*/ 	.word	0x00000000


	//----- nvinfo : EIATTR_FRAME_SIZE
	.align		4
.L_5:
        /*0018*/ 	.byte	0x04, 0x11
        /*001a*/ 	.short	(.L_7 - .L_6)
	.align		4
.L_6:
        /*001c*/ 	.word	index@(triton_poi_fused__native_batch_norm_legit_no_training_relu_29)
        /*0020*/ 	.word	0x00000000


	//----- nvinfo : EIATTR_MIN_STACK_SIZE
	.align		4
.L_7:
        /*0024*/ 	.byte	0x04, 0x12
        /*0026*/ 	.short	(.L_9 - .L_8)
	.align		4
.L_8:
        /*0028*/ 	.word	index@(triton_poi_fused__native_batch_norm_legit_no_training_relu_29)
        /*002c*/ 	.word	0x00000000
.L_9:


//--------------------- .nv.info.triton_poi_fused__native_batch_norm_legit_no_training_relu_29 --------------------------
	.section	.nv.info.triton_poi_fused__native_batch_norm_legit_no_training_relu_29,"",@"SHT_CUDA_INFO"
	.sectionflags	@""
	.align	4


	//----- nvinfo : EIATTR_CUDA_API_VERSION
	.align		4
        /*0000*/ 	.byte	0x04, 0x37
        /*0002*/ 	.short	(.L_11 - .L_10)
.L_10:
        /*0004*/ 	.word	0x0000007c


	//----- nvinfo : EIATTR_KPARAM_INFO
	.align		4
.L_11:
        /*0008*/ 	.byte	0x04, 0x17
        /*000a*/ 	.short	(.L_13 - .L_12)
.L_12:
        /*000c*/ 	.word	0x00000000
        /*0010*/ 	.short	0x0006
        /*0012*/ 	.short	0x0030
        /*0014*/ 	.byte	0x00, 0xf0, 0x11, 0x00


	//----- nvinfo : EIATTR_KPARAM_INFO
	.align		4
.L_13:
        /*0018*/ 	.byte	0x04, 0x17
        /*001a*/ 	.short	(.L_15 - .L_14)
.L_14:
        /*001c*/ 	.word	0x00000000
        /*0020*/ 	.short	0x0005
        /*0022*/ 	.short	0x0028
        /*0024*/ 	.byte	0x00, 0xf4, 0x21, 0x00


	//----- nvinfo : EIATTR_KPARAM_INFO
	.align		4
.L_15:
        /*0028*/ 	.byte	0x04, 0x17
        /*002a*/ 	.short	(.L_17 - .L_16)
.L_16:
        /*002c*/ 	.word	0x00000000
        /*0030*/ 	.short	0x0004
        /*0032*/ 	.short	0x0020
        /*0034*/ 	.byte	0x00, 0xf4, 0x21, 0x00


	//----- nvinfo : EIATTR_KPARAM_INFO
	.align		4
.L_17:
        /*0038*/ 	.byte	0x04, 0x17
        /*003a*/ 	.short	(.L_19 - .L_18)
.L_18:
        /*003c*/ 	.word	0x00000000
        /*0040*/ 	.short	0x0003
        /*0042*/ 	.short	0x0018
        /*0044*/ 	.byte	0x00, 0xf4, 0x21, 0x00


	//----- nvinfo : EIATTR_KPARAM_INFO
	.align		4
.L_19:
        /*0048*/ 	.byte	0x04, 0x17
        /*004a*/ 	.short	(.L_21 - .L_20)
.L_20:
        /*004c*/ 	.word	0x00000000
        /*0050*/ 	.short	0x0002
        /*0052*/ 	.short	0x0010
        /*0054*/ 	.byte	0x00, 0xf4, 0x21, 0x00


	//----- nvinfo : EIATTR_KPARAM_INFO
	.align		4
.L_21:
        /*0058*/ 	.byte	0x04, 0x17
        /*005a*/ 	.short	(.L_23 - .L_22)
.L_22:
        /*005c*/ 	.word	0x00000000
        /*0060*/ 	.short	0x0001
        /*0062*/ 	.short	0x0008
        /*0064*/ 	.byte	0x00, 0xf4, 0x21, 0x00


	//----- nvinfo : EIATTR_KPARAM_INFO
	.align		4
.L_23:
        /*0068*/ 	.byte	0x04, 0x17
        /*006a*/ 	.short	(.L_25 - .L_24)
.L_24:
        /*006c*/ 	.word	0x00000000
        /*0070*/ 	.short	0x0000
        /*0072*/ 	.short	0x0000
        /*0074*/ 	.byte	0x00, 0xf4, 0x21, 0x00


	//----- nvinfo : EIATTR_SPARSE_MMA_MASK
	.align		4
.L_25:
        /*0078*/ 	.byte	0x03, 0x50
        /*007a*/ 	.short	0x0000


	//----- nvinfo : EIATTR_MAXREG_COUNT
	.align		4
        /*007c*/ 	.byte	0x03, 0x1b
        /*007e*/ 	.short	0x00ff


	//----- nvinfo : EIATTR_EXIT_INSTR_OFFSETS
	.align		4
        /*0080*/ 	.byte	0x04, 0x1c
        /*0082*/ 	.short	(.L_27 - .L_26)


	//   ....[0]....
.L_26:
        /*0084*/ 	.word	0x000002d0


	//----- nvinfo : EIATTR_REQNTID
	.align		4
.L_27:
        /*0088*/ 	.byte	0x04, 0x10
        /*008a*/ 	.short	(.L_29 - .L_28)
.L_28:
        /*008c*/ 	.word	0x00000080
        /*0090*/ 	.word	0x00000001
        /*0094*/ 	.word	0x00000001


	//----- nvinfo : EIATTR_CBANK_PARAM_SIZE
	.align		4
.L_29:
        /*0098*/ 	.byte	0x03, 0x19
        /*009a*/ 	.short	0x0034


	//----- nvinfo : EIATTR_PARAM_CBANK
	.align		4
        /*009c*/ 	.byte	0x04, 0x0a
        /*009e*/ 	.short	(.L_31 - .L_30)
	.align		4
.L_30:
        /*00a0*/ 	.word	index@(.nv.constant0.triton_poi_fused__native_batch_norm_legit_no_training_relu_29)
        /*00a4*/ 	.short	0x0210
        /*00a6*/ 	.short	0x0034


	//----- nvinfo : EIATTR_SW_WAR
	.align		4
.L_31:
        /*00a8*/ 	.byte	0x04, 0x36
        /*00aa*/ 	.short	(.L_33 - .L_32)
.L_32:
        /*00ac*/ 	.word	0x00000008
.L_33:


//--------------------- .nv.callgraph             --------------------------
	.section	.nv.callgraph,"",@"SHT_CUDA_CALLGRAPH"
	.align	4
	.sectionentsize	8
	.align		4
        /*0000*/ 	.word	0x00000000
	.align		4
        /*0004*/ 	.word	0xffffffff
	.align		4
        /*0008*/ 	.word	0x00000000
	.align		4
        /*000c*/ 	.word	0xfffffffe
	.align		4
        /*0010*/ 	.word	0x00000000
	.align		4
        /*0014*/ 	.word	0xfffffffd
	.align		4
        /*0018*/ 	.word	0x00000000
	.align		4
        /*001c*/ 	.word	0xfffffffc


//--------------------- .nv.constant4             --------------------------
	.section	.nv.constant4,"a",@progbits
	.align	8
	.align		8
.nv.constant4:
        /*0000*/ 	.dword	_$_str
	.align		8
        /*0008*/ 	.dword	_$_str_$_2


//--------------------- .text.triton_poi_fused__native_batch_norm_legit_no_training_relu_29 --------------------------
	.section	.text.triton_poi_fused__native_batch_norm_legit_no_training_relu_29,"ax",@progbits
	.align	128
        .global         triton_poi_fused__native_batch_norm_legit_no_training_relu_29
        .type           triton_poi_fused__native_batch_norm_legit_no_training_relu_29,@function
        .size           triton_poi_fused__native_batch_norm_legit_no_training_relu_29,(.L_x_1 - triton_poi_fused__native_batch_norm_legit_no_training_relu_29)
        .other          triton_poi_fused__native_batch_norm_legit_no_training_relu_29,@"STO_CUDA_ENTRY STV_DEFAULT"
triton_poi_fused__native_batch_norm_legit_no_training_relu_29:
.text.triton_poi_fused__native_batch_norm_legit_no_training_relu_29:
[----:B------:R-:W-:Y:S01]  /*0000*/  LDC R1, c[0x0][0x28] ;  /* 0x00000a00ff017b82 */ /* 0x000fe20000000800 */
[----:B------:R-:W1:Y:S07]  /*0010*/  S2R R0, SR_TID.X ;  /* 0x0000000000007919 */ /* 0x000e6e0000002100 */
[----:B------:R-:W2:Y:S01]  /*0020*/  LDC.64 R6, c[0x0][0x220] ;  /* 0x00008800ff067b82 */ /* 0x000ea20000000a00 */
[----:B------:R-:W-:Y:S01]  /*0030*/  ULDC.64 UR4, c[0x0][0x208] ;  /* 0x0000820000047ab9 */ /* 0x000fe20000000a00 */
[----:B------:R-:W3:Y:S06]  /*0040*/  S2R R3, SR_CTAID.X ;  /* 0x0000000000037919 */ /* 0x000eec0000002500 */
[----:B------:R-:W4:Y:S08]  /*0050*/  LDC.64 R4, c[0x0][0x218] ;  /* 0x00008600ff047b82 */ /* 0x000f300000000a00 */
[----:B------:R-:W5:Y:S08]  /*0060*/  LDC.64 R8, c[0x0][0x228] ;  /* 0x00008a00ff087b82 */ /* 0x000f700000000a00 */
[----:B------:R-:W5:Y:S01]  /*0070*/  LDC.64 R10, c[0x0][0x230] ;  /* 0x00008c00ff0a7b82 */ /* 0x000f620000000a00 */
[----:B-1----:R-:W-:-:S02]  /*0080*/  LOP3.LUT R0, R0, 0x7f, RZ, 0xc0, !PT ;  /* 0x0000007f00007812 */ /* 0x002fc400078ec0ff */
[----:B---3--:R-:W-:Y:S02]  /*0090*/  SHF.R.S32.HI R2, RZ, 0x18, R3 ;  /* 0x00000018ff027819 */ /* 0x008fe40000011403 */
[----:B------:R-:W-:Y:S02]  /*00a0*/  LEA R0, R3, R0, 0x7 ;  /* 0x0000000003007211 */ /* 0x000fe400078e38ff */
[----:B------:R-:W-:-:S04]  /*00b0*/  SGXT R3, R2, 0x1 ;  /* 0x000000010203781a */ /* 0x000fc80000000200 */
[----:B------:R-:W-:-:S04]  /*00c0*/  LEA.HI R3, R3, R0, RZ, 0x6 ;  /* 0x0000000003037211 */ /* 0x000fc800078f30ff */
[----:B------:R-:W-:-:S04]  /*00d0*/  LOP3.LUT R3, R3, 0xffffffc0, RZ, 0xc0, !PT ;  /* 0xffffffc003037812 */ /* 0x000fc800078ec0ff */
[----:B------:R-:W-:Y:S02]  /*00e0*/  IADD3 R13, R0, -R3, RZ ;  /* 0x80000003000d7210 */ /* 0x000fe40007ffe0ff */
[----:B------:R-:W1:Y:S03]  /*00f0*/  LDC.64 R2, c[0x0][0x210] ;  /* 0x00008400ff027b82 */ /* 0x000e660000000a00 */
[----:B--2---:R-:W-:-:S06]  /*0100*/  IMAD.WIDE R6, R13, 0x4, R6 ;  /* 0x000000040d067825 */ /* 0x004fcc00078e0206 */
[----:B------:R-:W2:Y:S01]  /*0110*/  LDG.E.EL R6, desc[UR4][R6.64] ;  /* 0x0000000406067981 */ /* 0x000ea2000c2e1900 */
[----:B----4-:R-:W-:-:S04]  /*0120*/  IMAD.WIDE R4, R13, 0x4, R4 ;  /* 0x000000040d047825 */ /* 0x010fc800078e0204 */
[C---:B-----5:R-:W-:Y:S02]  /*0130*/  IMAD.WIDE R8, R13.reuse, 0x4, R8 ;  /* 0x000000040d087825 */ /* 0x060fe400078e0208 */
[----:B------:R3:W4:Y:S02]  /*0140*/  LDG.E.EL R5, desc[UR4][R4.64] ;  /* 0x0000000404057981 */ /* 0x000724000c2e1900 */
[----:B0-----:R-:W-:Y:S02]  /*0150*/  IMAD.WIDE R10, R13, 0x4, R10 ;  /* 0x000000040d0a7825 */ /* 0x001fe400078e020a */
[----:B------:R-:W5:Y:S02]  /*0160*/  LDG.E.EL R8, desc[UR4][R8.64] ;  /* 0x0000000408087981 */ /* 0x000f64000c2e1900 */
[C---:B-1----:R-:W-:Y:S02]  /*0170*/  IMAD.WIDE R2, R0.reuse, 0x4, R2 ;  /* 0x0000000400027825 */ /* 0x042fe400078e0202 */
[----:B------:R-:W5:Y:S04]  /*0180*/  LDG.E.EL R11, desc[UR4][R10.64] ;  /* 0x000000040a0b7981 */ /* 0x000f68000c2e1900 */
[----:B------:R0:W4:Y:S01]  /*0190*/  LDG.E R12, desc[UR4][R2.64] ;  /* 0x00000004020c7981 */ /* 0x000122000c1e1900 */
[----:B---3--:R-:W-:Y:S01]  /*01a0*/  HFMA2.MMA R4, -RZ, RZ, 1.625, 0 ;  /* 0x3e800000ff047435 */ /* 0x008fe200000001ff */
[----:B0-----:R-:W0:Y:S02]  /*01b0*/  LDC.64 R2, c[0x0][0x238] ;  /* 0x00008e00ff027b82 */ /* 0x001e240000000a00 */
[----:B0-----:R-:W-:-:S04]  /*01c0*/  IMAD.WIDE R2, R0, 0x4, R2 ;  /* 0x0000000400027825 */ /* 0x001fc800078e0202 */
[----:B--2---:R-:W-:-:S04]  /*01d0*/  FADD R6, R6, 9.9999997473787516356e-06 ;  /* 0x3727c5ac06067421 */ /* 0x004fc80000000000 */
[----:B------:R-:W0:Y:S02]  /*01e0*/  MUFU.SQRT R7, R6 ;  /* 0x0000000600077308 */ /* 0x000e240000002000 */
[C---:B0-----:R-:W-:Y:S02]  /*01f0*/  FSETP.GT.AND P0, PT, R7.reuse, 8.50705917302346158658e+37, PT ;  /* 0x7e8000000700780b */ /* 0x041fe40003f04000 */
[----:B------:R-:W-:-:S11]  /*0200*/  FSETP.GEU.AND P1, PT, R7, 1.175494350822287508e-38, PT ;  /* 0x008000000700780b */ /* 0x000fd60003f2e000 */
[----:B------:R-:W-:-:S04]  /*0210*/  @P0 FMUL R7, R7, 0.25 ;  /* 0x3e80000007070820 */ /* 0x000fc80000400000 */
[----:B------:R-:W-:-:S06]  /*0220*/  @!P1 FMUL R7, R7, 16777216 ;  /* 0x4b80000007079820 */ /* 0x000fcc0000400000 */
[----:B------:R-:W0:Y:S01]  /*0230*/  MUFU.RCP R7, R7 ;  /* 0x0000000700077308 */ /* 0x000e220000001000 */
[----:B------:R-:W-:Y:S01]  /*0240*/  FSEL R4, R4, 1, P0 ;  /* 0x3f80000004047808 */ /* 0x000fe20000000000 */
[----:B----4-:R-:W-:-:S04]  /*0250*/  FADD R5, R12, -R5 ;  /* 0x800000050c057221 */ /* 0x010fc80000000000 */
[----:B------:R-:W-:-:S04]  /*0260*/  @!P1 FMUL R4, R4, 16777216 ;  /* 0x4b80000004049820 */ /* 0x000fc80000400000 */
[----:B0-----:R-:W-:-:S04]  /*0270*/  FMUL R4, R7, R4 ;  /* 0x0000000407047220 */ /* 0x001fc80000400000 */
[----:B------:R-:W-:-:S04]  /*0280*/  FMUL R4, R5, R4 ;  /* 0x0000000405047220 */ /* 0x000fc80000400000 */
[----:B-----5:R-:W-:-:S05]  /*0290*/  FFMA R4, R8, R4, R11 ;  /* 0x0000000408047223 */ /* 0x020fca000000000b */
[----:B------:R-:W-:-:S04]  /*02a0*/  FSETP.GEU.AND P0, PT, R4, RZ, PT ;  /* 0x000000ff0400720b */ /* 0x000fc80003f0e000 */
[----:B------:R-:W-:-:S05]  /*02b0*/  FSEL R5, R4, RZ, P0 ;  /* 0x000000ff04057208 */ /* 0x000fca0000000000 */
[----:B------:R-:W-:Y:S01]  /*02c0*/  STG.E desc[UR4][R2.64], R5 ;  /* 0x0000000502007986 */ /* 0x000fe2000c101904 */
[----:B------:R-:W-:Y:S05]  /*02d0*/  EXIT ;  /* 0x000000000000794d */ /* 0x000fea0003800000 */
.L_x_0:
[----:B------:R-:W-:-:S00]  /*02e0*/  BRA `(.L_x_0) ;  /* 0xfffffffc00fc7947 */ /* 0x000fc0000383ffff */
[----:B------:R-:W-:-:S00]  /*02f0*/  NOP ;  /* 0x0000000000007918 */ /* 0x000fc00000000000 */
        /* <DEDUP_REMOVED lines=8> */
.L_x_1:


//--------------------- .nv.global.init           --------------------------
	.section	.nv.global.init,"aw",@progbits
.nv.global.init:
	.type		_$_str,@object
	.size		_$_str,(_$_str_$_2 - _$_str)
_$_str:
        /*0000*/ 	.byte	0x5f, 0x5f, 0x43, 0x55, 0x44, 0x41, 0x5f, 0x46, 0x54, 0x5a, 0x00
	.type		_$_str_$_2,@object
	.size		_$_str_$_2,(.L_1 - _$_str_$_2)
_$_str_$_2:
        /*000b*/ 	.byte	0x5f, 0x5f, 0x43, 0x55, 0x44, 0x41, 0x5f, 0x50, 0x52, 0x45, 0x43, 0x5f, 0x53, 0x51, 0x52, 0x54
        /*001b*/ 	.byte	0x00
.L_1:


//--------------------- .nv.constant0.triton_poi_fused__native_batch_norm_legit_no_training_relu_29 --------------------------
	.section	.nv.constant0.triton_poi_fused__native_batch_norm_legit_no_training_relu_29,"a",@progbits
	.sectionflags	@""
	.align	4
.nv.constant0.triton_poi_fused__native_batch_norm_legit_no_training_relu_29:
	.zero		580
